//
// Generated by NVIDIA NVVM Compiler
//
// Compiler Build ID: CL-36424714
// Cuda compilation tools, release 13.0, V13.0.88
// Based on NVVM 20.0.0
//

.version 9.0
.target sm_100
.address_size 64

	// .globl	_Z6vecaddv

.visible .entry _Z6vecaddv()
{


	ret;

}


// ===== COMPILED SASS (sm_100) =====

	.target	sm_100

	.elftype	@"ET_EXEC"


//--------------------- .note.nv.tkinfo           --------------------------
	.section	.note.nv.tkinfo,"",@"SHT_NOTE"
	.sectionflags	@"SHF_NOTE_NV_TKINFO"
	.tkinfo
        /*0018*/ 	.word	0x00000002
        /*0030*/ 	.string	""
        /*0030*/ 	.string	"ptxas"
        /*0030*/ 	.string	"Cuda compilation tools, release 13.0, V13.0.88"
        /*0030*/ 	.string	"Build cuda_13.0.r13.0/compiler.36424714_0"
        /*0030*/ 	.string	"-arch sm_100 -m 64 "



//--------------------- .note.nv.cuinfo           --------------------------
	.section	.note.nv.cuinfo,"",@"SHT_NOTE"
	.sectionflags	@"SHF_NOTE_NV_CUINFO"
        /*0018*/ 	.short	0x0002
        /*001a*/ 	.short	0x0064
        /*001c*/ 	.short	0x0082
	.zero		2


//--------------------- .nv.info                  --------------------------
	.section	.nv.info,"",@"SHT_CUDA_INFO"
	.align	4


	//----- nvinfo : EIATTR_REGCOUNT
	.align		4
        /*0000*/ 	.byte	0x04, 0x2f
        /*0002*/ 	.short	(.L_1 - .L_0)
	.align		4
.L_0:
        /*0004*/ 	.word	index@(_Z6vecaddv)
        /*0008*/ 	.word	0x00000004


	//----- nvinfo : EIATTR_FRAME_SIZE
	.align		4
.L_1:
        /*000c*/ 	.byte	0x04, 0x11
        /*000e*/ 	.short	(.L_3 - .L_2)
	.align		4
.L_2:
        /*0010*/ 	.word	index@(_Z6vecaddv)
        /*0014*/ 	.word	0x00000000


	//----- nvinfo : EIATTR_MIN_STACK_SIZE
	.align		4
.L_3:
        /*0018*/ 	.byte	0x04, 0x12
        /*001a*/ 	.short	(.L_5 - .L_4)
	.align		4
.L_4:
        /*001c*/ 	.word	index@(_Z6vecaddv)
        /*0020*/ 	.word	0x00000000
.L_5:


//--------------------- .nv.compat                --------------------------
	.section	.nv.compat,"",@"SHT_CUDA_COMPAT_INFO"
	.align	4
        /*0000*/ 	.byte	0x02, 0x09, 0x00, 0x00, 0x02, 0x02, 0x01, 0x00, 0x02, 0x05, 0x05, 0x00, 0x03, 0x07, 0x01, 0x01
        /*0010*/ 	.byte	0x02, 0x03, 0x00, 0x00, 0x02, 0x06, 0x01, 0x00, 0x04, 0x0b, 0x08, 0x00, 0x09, 0x00, 0x00, 0x00
        /*0020*/ 	.byte	0x00, 0x00, 0x00, 0x00


//--------------------- .nv.info._Z6vecaddv       --------------------------
	.section	.nv.info._Z6vecaddv,"",@"SHT_CUDA_INFO"
	.sectionflags	@""
	.align	4


	//----- nvinfo : EIATTR_CUDA_API_VERSION
	.align		4
        /*0000*/ 	.byte	0x04, 0x37
        /*0002*/ 	.short	(.L_7 - .L_6)
.L_6:
        /*0004*/ 	.word	0x00000082


	//----- nvinfo : EIATTR_SPARSE_MMA_MASK
	.align		4
.L_7:
        /*0008*/ 	.byte	0x03, 0x50
        /*000a*/ 	.short	0x0000


	//----- nvinfo : EIATTR_MAXREG_COUNT
	.align		4
        /*000c*/ 	.byte	0x03, 0x1b
        /*000e*/ 	.short	0x00ff


	//----- nvinfo : EIATTR_MERCURY_ISA_VERSION
	.align		4
        /*0010*/ 	.byte	0x03, 0x5f
        /*0012*/ 	.short	0x0101


	//----- nvinfo : EIATTR_VRC_CTA_INIT_COUNT
	.align		4
        /*0014*/ 	.byte	0x02, 0x4a
	.zero		1
	.zero		1


	//----- nvinfo : EIATTR_EXIT_INSTR_OFFSETS
	.align		4
        /*0018*/ 	.byte	0x04, 0x1c
        /*001a*/ 	.short	(.L_9 - .L_8)


	//   ....[0]....
.L_8:
        /*001c*/ 	.word	0x00000010


	//----- nvinfo : EIATTR_SW_WAR
	.align		4
.L_9:
        /*0020*/ 	.byte	0x04, 0x36
        /*0022*/ 	.short	(.L_11 - .L_10)
.L_10:
        /*0024*/ 	.word	0x00000008
.L_11:


//--------------------- .nv.callgraph             --------------------------
	.section	.nv.callgraph,"",@"SHT_CUDA_CALLGRAPH"
	.align	4
	.sectionentsize	8
	.align		4
        /*0000*/ 	.word	0x00000000
	.align		4
        /*0004*/ 	.word	0xffffffff
	.align		4
        /*0008*/ 	.word	0x00000000
	.align		4
        /*000c*/ 	.word	0xfffffffe
	.align		4
        /*0010*/ 	.word	0x00000000
	.align		4
        /*0014*/ 	.word	0xfffffffd
	.align		4
        /*0018*/ 	.word	0x00000000
	.align		4
        /*001c*/ 	.word	0xfffffffc


//--------------------- .text._Z6vecaddv          --------------------------
	.section	.text._Z6vecaddv,"ax",@progbits
	.align	128
        .global         _Z6vecaddv
        .type           _Z6vecaddv,@function
        .size           _Z6vecaddv,(.L_x_1 - _Z6vecaddv)
        .other          _Z6vecaddv,@"STO_CUDA_ENTRY STV_DEFAULT"
_Z6vecaddv:
.text._Z6vecaddv:
[----:B------:R-:W-:Y:S01]  /*0000*/  LDC R1, c[0x0][0x37c] ;  /* 0x0000df00ff017b82 */ /* 0x000fe20000000800 */
[----:B------:R-:W-:Y:S05]  /*0010*/  EXIT ;  /* 0x000000000000794d */ /* 0x000fea0003800000 */
.L_x_0:
[----:B------:R-:W-:-:S00]  /*0020*/  BRA `(.L_x_0) ;  /* 0xfffffffc00fc7947 */ /* 0x000fc0000383ffff */
[----:B------:R-:W-:-:S00]  /*0030*/  NOP ;  /* 0x0000000000007918 */ /* 0x000fc00000000000 */
        /* <DEDUP_REMOVED lines=12> */
.L_x_1:


//--------------------- .nv.shared.reserved.0     --------------------------
	.section	.nv.shared.reserved.0,"aw",@nobits
	.weak		__nv_reservedSMEM_offset_0_alias
	.size		__nv_reservedSMEM_offset_0_alias, 0, 64
	.other		__nv_reservedSMEM_offset_0_alias,@"STO_CUDA_RESERVED_SHARED STV_DEFAULT"
__nv_reservedSMEM_offset_0_alias:
	.zero		0
	.zero		64


//--------------------- .nv.constant0._Z6vecaddv  --------------------------
	.section	.nv.constant0._Z6vecaddv,"a",@progbits
	.sectionflags	@""
	.align	4
.nv.constant0._Z6vecaddv:
	.zero		896


//--------------------- SYMBOLS --------------------------

	.type		.nv.reservedSmem.offset0,@object
	.size		.nv.reservedSmem.offset0,0x4
